//
// Generated by NVIDIA NVVM Compiler
//
// Compiler Build ID: CL-36424714
// Cuda compilation tools, release 13.0, V13.0.88
// Based on NVVM 20.0.0
//

.version 9.0
.target sm_100
.address_size 64

	// .globl	_Z14memcpy_examplev

.visible .entry _Z14memcpy_examplev()
{


	ret;

}


// ===== COMPILED SASS (sm_100) =====

	.target	sm_100

	.elftype	@"ET_EXEC"


//--------------------- .note.nv.tkinfo           --------------------------
	.section	.note.nv.tkinfo,"",@"SHT_NOTE"
	.sectionflags	@"SHF_NOTE_NV_TKINFO"
	.tkinfo
        /*0018*/ 	.word	0x00000002
        /*0030*/ 	.string	""
        /*0030*/ 	.string	"ptxas"
        /*0030*/ 	.string	"Cuda compilation tools, release 13.0, V13.0.88"
        /*0030*/ 	.string	"Build cuda_13.0.r13.0/compiler.36424714_0"
        /*0030*/ 	.string	"-arch sm_100 -m 64 "



//--------------------- .note.nv.cuinfo           --------------------------
	.section	.note.nv.cuinfo,"",@"SHT_NOTE"
	.sectionflags	@"SHF_NOTE_NV_CUINFO"
        /*0018*/ 	.short	0x0002
        /*001a*/ 	.short	0x0064
        /*001c*/ 	.short	0x0082
	.zero		2


//--------------------- .nv.info                  --------------------------
	.section	.nv.info,"",@"SHT_CUDA_INFO"
	.align	4


	//----- nvinfo : EIATTR_REGCOUNT
	.align		4
        /*0000*/ 	.byte	0x04, 0x2f
        /*0002*/ 	.short	(.L_1 - .L_0)
	.align		4
.L_0:
        /*0004*/ 	.word	index@(_Z14memcpy_examplev)
        /*0008*/ 	.word	0x00000004


	//----- nvinfo : EIATTR_FRAME_SIZE
	.align		4
.L_1:
        /*000c*/ 	.byte	0x04, 0x11
        /*000e*/ 	.short	(.L_3 - .L_2)
	.align		4
.L_2:
        /*0010*/ 	.word	index@(_Z14memcpy_examplev)
        /*0014*/ 	.word	0x00000000


	//----- nvinfo : EIATTR_MIN_STACK_SIZE
	.align		4
.L_3:
        /*0018*/ 	.byte	0x04, 0x12
        /*001a*/ 	.short	(.L_5 - .L_4)
	.align		4
.L_4:
        /*001c*/ 	.word	index@(_Z14memcpy_examplev)
        /*0020*/ 	.word	0x00000000
.L_5:


//--------------------- .nv.compat                --------------------------
	.section	.nv.compat,"",@"SHT_CUDA_COMPAT_INFO"
	.align	4
        /*0000*/ 	.byte	0x02, 0x09, 0x00, 0x00, 0x02, 0x02, 0x01, 0x00, 0x02, 0x05, 0x05, 0x00, 0x03, 0x07, 0x01, 0x01
        /*0010*/ 	.byte	0x02, 0x03, 0x00, 0x00, 0x02, 0x06, 0x01, 0x00, 0x04, 0x0b, 0x08, 0x00, 0x09, 0x00, 0x00, 0x00
        /*0020*/ 	.byte	0x00, 0x00, 0x00, 0x00


//--------------------- .nv.info._Z14memcpy_examplev --------------------------
	.section	.nv.info._Z14memcpy_examplev,"",@"SHT_CUDA_INFO"
	.sectionflags	@""
	.align	4


	//----- nvinfo : EIATTR_CUDA_API_VERSION
	.align		4
        /*0000*/ 	.byte	0x04, 0x37
        /*0002*/ 	.short	(.L_7 - .L_6)
.L_6:
        /*0004*/ 	.word	0x00000082


	//----- nvinfo : EIATTR_SPARSE_MMA_MASK
	.align		4
.L_7:
        /*0008*/ 	.byte	0x03, 0x50
        /*000a*/ 	.short	0x0000


	//----- nvinfo : EIATTR_MAXREG_COUNT
	.align		4
        /*000c*/ 	.byte	0x03, 0x1b
        /*000e*/ 	.short	0x00ff


	//----- nvinfo : EIATTR_MERCURY_ISA_VERSION
	.align		4
        /*0010*/ 	.byte	0x03, 0x5f
        /*0012*/ 	.short	0x0101


	//----- nvinfo : EIATTR_VRC_CTA_INIT_COUNT
	.align		4
        /*0014*/ 	.byte	0x02, 0x4a
	.zero		1
	.zero		1


	//----- nvinfo : EIATTR_EXIT_INSTR_OFFSETS
	.align		4
        /*0018*/ 	.byte	0x04, 0x1c
        /*001a*/ 	.short	(.L_9 - .L_8)


	//   ....[0]....
.L_8:
        /*001c*/ 	.word	0x00000010


	//----- nvinfo : EIATTR_SW_WAR
	.align		4
.L_9:
        /*0020*/ 	.byte	0x04, 0x36
        /*0022*/ 	.short	(.L_11 - .L_10)
.L_10:
        /*0024*/ 	.word	0x00000008
.L_11:


//--------------------- .nv.callgraph             --------------------------
	.section	.nv.callgraph,"",@"SHT_CUDA_CALLGRAPH"
	.align	4
	.sectionentsize	8
	.align		4
        /*0000*/ 	.word	0x00000000
	.align		4
        /*0004*/ 	.word	0xffffffff
	.align		4
        /*0008*/ 	.word	0x00000000
	.align		4
        /*000c*/ 	.word	0xfffffffe
	.align		4
        /*0010*/ 	.word	0x00000000
	.align		4
        /*0014*/ 	.word	0xfffffffd
	.align		4
        /*0018*/ 	.word	0x00000000
	.align		4
        /*001c*/ 	.word	0xfffffffc


//--------------------- .text._Z14memcpy_examplev --------------------------
	.section	.text._Z14memcpy_examplev,"ax",@progbits
	.align	128
        .global         _Z14memcpy_examplev
        .type           _Z14memcpy_examplev,@function
        .size           _Z14memcpy_examplev,(.L_x_1 - _Z14memcpy_examplev)
        .other          _Z14memcpy_examplev,@"STO_CUDA_ENTRY STV_DEFAULT"
_Z14memcpy_examplev:
.text._Z14memcpy_examplev:
[----:B------:R-:W-:Y:S01]  /*0000*/  LDC R1, c[0x0][0x37c] ;  /* 0x0000df00ff017b82 */ /* 0x000fe20000000800 */
[----:B------:R-:W-:Y:S05]  /*0010*/  EXIT ;  /* 0x000000000000794d */ /* 0x000fea0003800000 */
.L_x_0:
[----:B------:R-:W-:-:S00]  /*0020*/  BRA `(.L_x_0) ;  /* 0xfffffffc00fc7947 */ /* 0x000fc0000383ffff */
[----:B------:R-:W-:-:S00]  /*0030*/  NOP ;  /* 0x0000000000007918 */ /* 0x000fc00000000000 */
        /* <DEDUP_REMOVED lines=12> */
.L_x_1:


//--------------------- .nv.shared.reserved.0     --------------------------
	.section	.nv.shared.reserved.0,"aw",@nobits
	.weak		__nv_reservedSMEM_offset_0_alias
	.size		__nv_reservedSMEM_offset_0_alias, 0, 64
	.other		__nv_reservedSMEM_offset_0_alias,@"STO_CUDA_RESERVED_SHARED STV_DEFAULT"
__nv_reservedSMEM_offset_0_alias:
	.zero		0
	.zero		64


//--------------------- .nv.constant0._Z14memcpy_examplev --------------------------
	.section	.nv.constant0._Z14memcpy_examplev,"a",@progbits
	.sectionflags	@""
	.align	4
.nv.constant0._Z14memcpy_examplev:
	.zero		896


//--------------------- SYMBOLS --------------------------

	.type		.nv.reservedSmem.offset0,@object
	.size		.nv.reservedSmem.offset0,0x4
